//
// Generated by NVIDIA NVVM Compiler
//
// Compiler Build ID: CL-36424714
// Cuda compilation tools, release 13.0, V13.0.88
// Based on NVVM 20.0.0
//

.version 9.0
.target sm_100
.address_size 64

	// .globl	_Z16kernel_MD2_brutei
.global .align 1 .b8 inputChars[63] = {97, 98, 99, 100, 101, 102, 103, 104, 105, 106, 107, 108, 109, 110, 111, 112, 113, 114, 115, 116, 117, 118, 119, 120, 121, 122, 65, 66, 67, 68, 69, 70, 71, 72, 73, 74, 75, 76, 77, 78, 79, 80, 81, 82, 83, 84, 85, 86, 87, 88, 89, 90, 48, 49, 50, 51, 52, 53, 54, 55, 56, 57};
.global .align 4 .u32 alphabetSize = 62;
.global .align 8 .u64 totThr;

.visible .entry _Z16kernel_MD2_brutei(
	.param .u32 _Z16kernel_MD2_brutei_param_0
)
{
	.reg .b64 	%rd<2>;

	atom.global.add.u64 	%rd1, [totThr], 1;
	ret;

}


// ===== COMPILED SASS (sm_100) =====

	.target	sm_100

	.elftype	@"ET_EXEC"


//--------------------- .note.nv.tkinfo           --------------------------
	.section	.note.nv.tkinfo,"",@"SHT_NOTE"
	.sectionflags	@"SHF_NOTE_NV_TKINFO"
	.tkinfo
        /*0018*/ 	.word	0x00000002
        /*0030*/ 	.string	""
        /*0030*/ 	.string	"ptxas"
        /*0030*/ 	.string	"Cuda compilation tools, release 13.0, V13.0.88"
        /*0030*/ 	.string	"Build cuda_13.0.r13.0/compiler.36424714_0"
        /*0030*/ 	.string	"-arch sm_100 -m 64 "



//--------------------- .note.nv.cuinfo           --------------------------
	.section	.note.nv.cuinfo,"",@"SHT_NOTE"
	.sectionflags	@"SHF_NOTE_NV_CUINFO"
        /*0018*/ 	.short	0x0002
        /*001a*/ 	.short	0x0064
        /*001c*/ 	.short	0x0082
	.zero		2


//--------------------- .nv.info                  --------------------------
	.section	.nv.info,"",@"SHT_CUDA_INFO"
	.align	4


	//----- nvinfo : EIATTR_REGCOUNT
	.align		4
        /*0000*/ 	.byte	0x04, 0x2f
        /*0002*/ 	.short	(.L_4 - .L_3)
	.align		4
.L_3:
        /*0004*/ 	.word	index@(_Z16kernel_MD2_brutei)
        /*0008*/ 	.word	0x00000008


	//----- nvinfo : EIATTR_FRAME_SIZE
	.align		4
.L_4:
        /*000c*/ 	.byte	0x04, 0x11
        /*000e*/ 	.short	(.L_6 - .L_5)
	.align		4
.L_5:
        /*0010*/ 	.word	index@(_Z16kernel_MD2_brutei)
        /*0014*/ 	.word	0x00000000


	//----- nvinfo : EIATTR_MIN_STACK_SIZE
	.align		4
.L_6:
        /*0018*/ 	.byte	0x04, 0x12
        /*001a*/ 	.short	(.L_8 - .L_7)
	.align		4
.L_7:
        /*001c*/ 	.word	index@(_Z16kernel_MD2_brutei)
        /*0020*/ 	.word	0x00000000
.L_8:


//--------------------- .nv.compat                --------------------------
	.section	.nv.compat,"",@"SHT_CUDA_COMPAT_INFO"
	.align	4
        /*0000*/ 	.byte	0x02, 0x09, 0x00, 0x00, 0x02, 0x02, 0x01, 0x00, 0x02, 0x05, 0x05, 0x00, 0x03, 0x07, 0x01, 0x01
        /*0010*/ 	.byte	0x02, 0x03, 0x00, 0x00, 0x02, 0x06, 0x01, 0x00, 0x04, 0x0b, 0x08, 0x00, 0x09, 0x00, 0x00, 0x00
        /*0020*/ 	.byte	0x00, 0x00, 0x00, 0x00


//--------------------- .nv.info._Z16kernel_MD2_brutei --------------------------
	.section	.nv.info._Z16kernel_MD2_brutei,"",@"SHT_CUDA_INFO"
	.sectionflags	@""
	.align	4


	//----- nvinfo : EIATTR_CUDA_API_VERSION
	.align		4
        /*0000*/ 	.byte	0x04, 0x37
        /*0002*/ 	.short	(.L_10 - .L_9)
.L_9:
        /*0004*/ 	.word	0x00000082


	//----- nvinfo : EIATTR_KPARAM_INFO
	.align		4
.L_10:
        /*0008*/ 	.byte	0x04, 0x17
        /*000a*/ 	.short	(.L_12 - .L_11)
.L_11:
        /*000c*/ 	.word	0x00000000
        /*0010*/ 	.short	0x0000
        /*0012*/ 	.short	0x0000
        /*0014*/ 	.byte	0x00, 0xf0, 0x11, 0x00


	//----- nvinfo : EIATTR_SPARSE_MMA_MASK
	.align		4
.L_12:
        /*0018*/ 	.byte	0x03, 0x50
        /*001a*/ 	.short	0x0000


	//----- nvinfo : EIATTR_MAXREG_COUNT
	.align		4
        /*001c*/ 	.byte	0x03, 0x1b
        /*001e*/ 	.short	0x00ff


	//----- nvinfo : EIATTR_MERCURY_ISA_VERSION
	.align		4
        /*0020*/ 	.byte	0x03, 0x5f
        /*0022*/ 	.short	0x0101


	//----- nvinfo : EIATTR_INT_WARP_WIDE_INSTR_OFFSETS
	.align		4
        /*0024*/ 	.byte	0x04, 0x31
        /*0026*/ 	.short	(.L_14 - .L_13)


	//   ....[0]....
.L_13:
        /*0028*/ 	.word	0x00000030


	//----- nvinfo : EIATTR_VRC_CTA_INIT_COUNT
	.align		4
.L_14:
        /*002c*/ 	.byte	0x02, 0x4a
	.zero		1
	.zero		1


	//----- nvinfo : EIATTR_EXIT_INSTR_OFFSETS
	.align		4
        /*0030*/ 	.byte	0x04, 0x1c
        /*0032*/ 	.short	(.L_16 - .L_15)


	//   ....[0]....
.L_15:
        /*0034*/ 	.word	0x000000f0


	//----- nvinfo : EIATTR_CBANK_PARAM_SIZE
	.align		4
.L_16:
        /*0038*/ 	.byte	0x03, 0x19
        /*003a*/ 	.short	0x0004


	//----- nvinfo : EIATTR_PARAM_CBANK
	.align		4
        /*003c*/ 	.byte	0x04, 0x0a
        /*003e*/ 	.short	(.L_18 - .L_17)
	.align		4
.L_17:
        /*0040*/ 	.word	index@(.nv.constant0._Z16kernel_MD2_brutei)
        /*0044*/ 	.short	0x0380
        /*0046*/ 	.short	0x0004


	//----- nvinfo : EIATTR_SW_WAR
	.align		4
.L_18:
        /*0048*/ 	.byte	0x04, 0x36
        /*004a*/ 	.short	(.L_20 - .L_19)
.L_19:
        /*004c*/ 	.word	0x00000008
.L_20:


//--------------------- .nv.callgraph             --------------------------
	.section	.nv.callgraph,"",@"SHT_CUDA_CALLGRAPH"
	.align	4
	.sectionentsize	8
	.align		4
        /*0000*/ 	.word	0x00000000
	.align		4
        /*0004*/ 	.word	0xffffffff
	.align		4
        /*0008*/ 	.word	0x00000000
	.align		4
        /*000c*/ 	.word	0xfffffffe
	.align		4
        /*0010*/ 	.word	0x00000000
	.align		4
        /*0014*/ 	.word	0xfffffffd
	.align		4
        /*0018*/ 	.word	0x00000000
	.align		4
        /*001c*/ 	.word	0xfffffffc


//--------------------- .nv.constant4             --------------------------
	.section	.nv.constant4,"a",@progbits
	.align	8
	.align		8
.nv.constant4:
        /*0000*/ 	.dword	inputChars
	.align		8
        /*0008*/ 	.dword	alphabetSize
	.align		8
        /*0010*/ 	.dword	totThr


//--------------------- .text._Z16kernel_MD2_brutei --------------------------
	.section	.text._Z16kernel_MD2_brutei,"ax",@progbits
	.align	128
        .global         _Z16kernel_MD2_brutei
        .type           _Z16kernel_MD2_brutei,@function
        .size           _Z16kernel_MD2_brutei,(.L_x_1 - _Z16kernel_MD2_brutei)
        .other          _Z16kernel_MD2_brutei,@"STO_CUDA_ENTRY STV_DEFAULT"
_Z16kernel_MD2_brutei:
.text._Z16kernel_MD2_brutei:
[----:B------:R-:W-:Y:S01]  /*0000*/  LDC R1, c[0x0][0x37c] ;  /* 0x0000df00ff017b82 */ /* 0x000fe20000000800 */
[----:B------:R-:W0:Y:S07]  /*0010*/  S2R R0, SR_LANEID ;  /* 0x0000000000007919 */ /* 0x000e2e0000000000 */
[----:B------:R-:W1:Y:S01]  /*0020*/  LDC.64 R2, c[0x4][0x10] ;  /* 0x01000400ff027b82 */ /* 0x000e620000000a00 */
[----:B------:R-:W-:Y:S01]  /*0030*/  VOTEU.ANY UR4, UPT, PT ;  /* 0x0000000000047886 */ /* 0x000fe200038e0100 */
[----:B------:R-:W1:Y:S01]  /*0040*/  LDCU.64 UR8, c[0x0][0x358] ;  /* 0x00006b00ff0877ac */ /* 0x000e620008000a00 */
[----:B------:R-:W-:-:S02]  /*0050*/  UPOPC UR6, UR4 ;  /* 0x00000004000672bf */ /* 0x000fc40008000000 */
[----:B------:R-:W-:Y:S02]  /*0060*/  UFLO.U32 UR5, UR4 ;  /* 0x00000004000572bd */ /* 0x000fe400080e0000 */
[----:B------:R-:W-:Y:S01]  /*0070*/  UIMAD.WIDE.U32 UR6, UR6, 0x1, URZ ;  /* 0x00000001060678a5 */ /* 0x000fe2000f8e00ff */
[----:B------:R-:W-:-:S03]  /*0080*/  UMOV UR4, URZ ;  /* 0x000000ff00047c82 */ /* 0x000fc60008000000 */
[----:B------:R-:W-:Y:S02]  /*0090*/  UIADD3 UR4, UPT, UPT, UR7, UR4, URZ ;  /* 0x0000000407047290 */ /* 0x000fe4000fffe0ff */
[----:B------:R-:W-:Y:S01]  /*00a0*/  MOV R5, UR7 ;  /* 0x0000000700057c02 */ /* 0x000fe20008000f00 */
[----:B------:R-:W-:-:S03]  /*00b0*/  IMAD.U32 R4, RZ, RZ, UR6 ;  /* 0x00000006ff047e24 */ /* 0x000fc6000f8e00ff */
[----:B------:R-:W-:Y:S01]  /*00c0*/  IMAD.U32 R5, RZ, RZ, UR4 ;  /* 0x00000004ff057e24 */ /* 0x000fe2000f8e00ff */
[----:B0-----:R-:W-:-:S13]  /*00d0*/  ISETP.EQ.U32.AND P0, PT, R0, UR5, PT ;  /* 0x0000000500007c0c */ /* 0x001fda000bf02070 */
[----:B-1----:R-:W-:Y:S01]  /*00e0*/  @P0 REDG.E.ADD.64.STRONG.GPU desc[UR8][R2.64], R4 ;  /* 0x000000040200098e */ /* 0x002fe2000c12e508 */
[----:B------:R-:W-:Y:S05]  /*00f0*/  EXIT ;  /* 0x000000000000794d */ /* 0x000fea0003800000 */
.L_x_0:
[----:B------:R-:W-:-:S00]  /*0100*/  BRA `(.L_x_0) ;  /* 0xfffffffc00fc7947 */ /* 0x000fc0000383ffff */
[----:B------:R-:W-:-:S00]  /*0110*/  NOP ;  /* 0x0000000000007918 */ /* 0x000fc00000000000 */
        /* <DEDUP_REMOVED lines=14> */
.L_x_1:


//--------------------- .nv.global.init           --------------------------
	.section	.nv.global.init,"aw",@progbits
	.align	4
.nv.global.init:
	.type		alphabetSize,@object
	.size		alphabetSize,(inputChars - alphabetSize)
alphabetSize:
        /*0000*/ 	.byte	0x3e, 0x00, 0x00, 0x00
	.type		inputChars,@object
	.size		inputChars,(.L_0 - inputChars)
inputChars:
        /*0004*/ 	.byte	0x61, 0x62, 0x63, 0x64, 0x65, 0x66, 0x67, 0x68, 0x69, 0x6a, 0x6b, 0x6c, 0x6d, 0x6e, 0x6f, 0x70
        /*0014*/ 	.byte	0x71, 0x72, 0x73, 0x74, 0x75, 0x76, 0x77, 0x78, 0x79, 0x7a, 0x41, 0x42, 0x43, 0x44, 0x45, 0x46
        /*0024*/ 	.byte	0x47, 0x48, 0x49, 0x4a, 0x4b, 0x4c, 0x4d, 0x4e, 0x4f, 0x50, 0x51, 0x52, 0x53, 0x54, 0x55, 0x56
        /*0034*/ 	.byte	0x57, 0x58, 0x59, 0x5a, 0x30, 0x31, 0x32, 0x33, 0x34, 0x35, 0x36, 0x37, 0x38, 0x39, 0x00
.L_0:


//--------------------- .nv.shared.reserved.0     --------------------------
	.section	.nv.shared.reserved.0,"aw",@nobits
	.weak		__nv_reservedSMEM_offset_0_alias
	.size		__nv_reservedSMEM_offset_0_alias, 0, 64
	.other		__nv_reservedSMEM_offset_0_alias,@"STO_CUDA_RESERVED_SHARED STV_DEFAULT"
__nv_reservedSMEM_offset_0_alias:
	.zero		0
	.zero		64


//--------------------- .nv.global                --------------------------
	.section	.nv.global,"aw",@nobits
	.align	8
.nv.global:
	.type		totThr,@object
	.size		totThr,(.L_2 - totThr)
totThr:
	.zero		8
.L_2:


//--------------------- .nv.constant0._Z16kernel_MD2_brutei --------------------------
	.section	.nv.constant0._Z16kernel_MD2_brutei,"a",@progbits
	.sectionflags	@""
	.align	4
.nv.constant0._Z16kernel_MD2_brutei:
	.zero		900


//--------------------- SYMBOLS --------------------------

	.type		.nv.reservedSmem.offset0,@object
	.size		.nv.reservedSmem.offset0,0x4
